	.headerflags	@"EF_CUDA_TEXMODE_UNIFIED EF_CUDA_64BIT_ADDRESS EF_CUDA_ACCELERATORS EF_CUDA_SM90 EF_CUDA_VIRTUAL_SM(EF_CUDA_SM90)"
	.elftype	@"ET_EXEC"


//--------------------- .nv.info                  --------------------------
	.section	.nv.info,"",@"SHT_CUDA_INFO"
	.align	4


	//----- nvinfo : EIATTR_REGCOUNT
	.align		4
        /*0000*/ 	.byte	0x04, 0x2f
        /*0002*/ 	.short	(.L_1 - .L_0)
	.align		4
.L_0:
        /*0004*/ 	.word	index@(triton_poi_fused_convolution_relu_9)
        /*0008*/ 	.word	0x0000001b


	//----- nvinfo : EIATTR_MIN_STACK_SIZE
	.align		4
.L_1:
        /*000c*/ 	.byte	0x04, 0x12
        /*000e*/ 	.short	(.L_3 - .L_2)
	.align		4
.L_2:
        /*0010*/ 	.word	index@(triton_poi_fused_convolution_relu_9)
        /*0014*/ 	.word	0x00000000


	//----- nvinfo : EIATTR_FRAME_SIZE
	.align		4
.L_3:
        /*0018*/ 	.byte	0x04, 0x11
        /*001a*/ 	.short	(.L_5 - .L_4)
	.align		4
.L_4:
        /*001c*/ 	.word	index@(triton_poi_fused_convolution_relu_9)
        /*0020*/ 	.word	0x00000000


	//----- nvinfo : EIATTR_MIN_STACK_SIZE
	.align		4
.L_5:
        /*0024*/ 	.byte	0x04, 0x12
        /*0026*/ 	.short	(.L_7 - .L_6)
	.align		4
.L_6:
        /*0028*/ 	.word	index@(triton_poi_fused_convolution_relu_9)
        /*002c*/ 	.word	0x00000000
.L_7:


//--------------------- .nv.info.triton_poi_fused_convolution_relu_9 --------------------------
	.section	.nv.info.triton_poi_fused_convolution_relu_9,"",@"SHT_CUDA_INFO"
	.sectionflags	@""
	.align	4


	//----- nvinfo : EIATTR_CUDA_API_VERSION
	.align		4
        /*0000*/ 	.byte	0x04, 0x37
        /*0002*/ 	.short	(.L_9 - .L_8)
.L_8:
        /*0004*/ 	.word	0x0000007c


	//----- nvinfo : EIATTR_KPARAM_INFO
	.align		4
.L_9:
        /*0008*/ 	.byte	0x04, 0x17
        /*000a*/ 	.short	(.L_11 - .L_10)
.L_10:
        /*000c*/ 	.word	0x00000000
        /*0010*/ 	.short	0x0004
        /*0012*/ 	.short	0x001c
        /*0014*/ 	.byte	0x00, 0xf0, 0x11, 0x00


	//----- nvinfo : EIATTR_KPARAM_INFO
	.align		4
.L_11:
        /*0018*/ 	.byte	0x04, 0x17
        /*001a*/ 	.short	(.L_13 - .L_12)
.L_12:
        /*001c*/ 	.word	0x00000000
        /*0020*/ 	.short	0x0003
        /*0022*/ 	.short	0x0018
        /*0024*/ 	.byte	0x00, 0xf0, 0x11, 0x00


	//----- nvinfo : EIATTR_KPARAM_INFO
	.align		4
.L_13:
        /*0028*/ 	.byte	0x04, 0x17
        /*002a*/ 	.short	(.L_15 - .L_14)
.L_14:
        /*002c*/ 	.word	0x00000000
        /*0030*/ 	.short	0x0002
        /*0032*/ 	.short	0x0010
        /*0034*/ 	.byte	0x00, 0xf4, 0x21, 0x00


	//----- nvinfo : EIATTR_KPARAM_INFO
	.align		4
.L_15:
        /*0038*/ 	.byte	0x04, 0x17
        /*003a*/ 	.short	(.L_17 - .L_16)
.L_16:
        /*003c*/ 	.word	0x00000000
        /*0040*/ 	.short	0x0001
        /*0042*/ 	.short	0x0008
        /*0044*/ 	.byte	0x00, 0xf4, 0x21, 0x00


	//----- nvinfo : EIATTR_KPARAM_INFO
	.align		4
.L_17:
        /*0048*/ 	.byte	0x04, 0x17
        /*004a*/ 	.short	(.L_19 - .L_18)
.L_18:
        /*004c*/ 	.word	0x00000000
        /*0050*/ 	.short	0x0000
        /*0052*/ 	.short	0x0000
        /*0054*/ 	.byte	0x00, 0xf4, 0x21, 0x00


	//----- nvinfo : EIATTR_SPARSE_MMA_MASK
	.align		4
.L_19:
        /*0058*/ 	.byte	0x03, 0x50
        /*005a*/ 	.short	0x0000


	//----- nvinfo : EIATTR_MAXREG_COUNT
	.align		4
        /*005c*/ 	.byte	0x03, 0x1b
        /*005e*/ 	.short	0x00ff


	//----- nvinfo : EIATTR_EXIT_INSTR_OFFSETS
	.align		4
        /*0060*/ 	.byte	0x04, 0x1c
        /*0062*/ 	.short	(.L_21 - .L_20)


	//   ....[0]....
.L_20:
        /*0064*/ 	.word	0x00000690


	//   ....[1]....
        /*0068*/ 	.word	0x000006f0


	//----- nvinfo : EIATTR_REQNTID
	.align		4
.L_21:
        /*006c*/ 	.byte	0x04, 0x10
        /*006e*/ 	.short	(.L_23 - .L_22)
.L_22:
        /*0070*/ 	.word	0x00000080
        /*0074*/ 	.word	0x00000001
        /*0078*/ 	.word	0x00000001


	//----- nvinfo : EIATTR_CBANK_PARAM_SIZE
	.align		4
.L_23:
        /*007c*/ 	.byte	0x03, 0x19
        /*007e*/ 	.short	0x0020


	//----- nvinfo : EIATTR_PARAM_CBANK
	.align		4
        /*0080*/ 	.byte	0x04, 0x0a
        /*0082*/ 	.short	(.L_25 - .L_24)
	.align		4
.L_24:
        /*0084*/ 	.word	index@(.nv.constant0.triton_poi_fused_convolution_relu_9)
        /*0088*/ 	.short	0x0210
        /*008a*/ 	.short	0x0020


	//----- nvinfo : EIATTR_SW_WAR
	.align		4
.L_25:
        /*008c*/ 	.byte	0x04, 0x36
        /*008e*/ 	.short	(.L_27 - .L_26)
.L_26:
        /*0090*/ 	.word	0x00000008
.L_27:


//--------------------- .nv.callgraph             --------------------------
	.section	.nv.callgraph,"",@"SHT_CUDA_CALLGRAPH"
	.align	4
	.sectionentsize	8
	.align		4
        /*0000*/ 	.word	0x00000000
	.align		4
        /*0004*/ 	.word	0xffffffff
	.align		4
        /*0008*/ 	.word	0x00000000
	.align		4
        /*000c*/ 	.word	0xfffffffe
	.align		4
        /*0010*/ 	.word	0x00000000
	.align		4
        /*0014*/ 	.word	0xfffffffd
	.align		4
        /*0018*/ 	.word	0x00000000
	.align		4
        /*001c*/ 	.word	0xfffffffc


//--------------------- .text.triton_poi_fused_convolution_relu_9 --------------------------
	.section	.text.triton_poi_fused_convolution_relu_9,"ax",@progbits
	.sectionflags	@"SHF_BARRIERS=1"
	.align	128
        .global         triton_poi_fused_convolution_relu_9
        .type           triton_poi_fused_convolution_relu_9,@function
        .size           triton_poi_fused_convolution_relu_9,(.L_x_1 - triton_poi_fused_convolution_relu_9)
        .other          triton_poi_fused_convolution_relu_9,@"STO_CUDA_ENTRY STV_DEFAULT"
triton_poi_fused_convolution_relu_9:
.text.triton_poi_fused_convolution_relu_9:
[----:B------:R-:W0:Y:S02]  /*0000*/  LDC R1, c[0x0][0x28] ;  /* 0x00000a00ff017b82 */ /* 0x000e240000000800 */
[----:B------:R-:W1:Y:S01]  /*0010*/  S2R R3, SR_CTAID.Y ;  /* 0x0000000000037919 */ /* 0x000e620000002600 */
[----:B------:R-:W2:Y:S01]  /*0020*/  LDC.64 R4, c[0x0][0x218] ;  /* 0x00008600ff047b82 */ /* 0x000ea20000000a00 */
[----:B------:R-:W-:Y:S01]  /*0030*/  ULDC.64 UR6, c[0x0][0x208] ;  /* 0x0000820000067ab9 */ /* 0x000fe20000000a00 */
[----:B------:R-:W3:Y:S01]  /*0040*/  S2R R2, SR_TID.X ;  /* 0x0000000000027919 */ /* 0x000ee20000002100 */
[----:B------:R-:W4:Y:S05]  /*0050*/  S2R R11, SR_CTAID.X ;  /* 0x00000000000b7919 */ /* 0x000f2a0000002500 */
[----:B------:R-:W5:Y:S01]  /*0060*/  LDC.64 R12, c[0x0][0x210] ;  /* 0x00008400ff0c7b82 */ /* 0x000f620000000a00 */
[----:B-1----:R-:W-:-:S02]  /*0070*/  IMAD.SHL.U32 R3, R3, 0x200, RZ ;  /* 0x0000020003037824 */ /* 0x002fc400078e00ff */
[----:B---3--:R-:W-:-:S05]  /*0080*/  IMAD.SHL.U32 R0, R2, 0x4, RZ ;  /* 0x0000000402007824 */ /* 0x008fca00078e00ff */
[----:B------:R-:W-:-:S04]  /*0090*/  LOP3.LUT R0, R3, 0x1fc, R0, 0xf8, !PT ;  /* 0x000001fc03007812 */ /* 0x000fc800078ef800 */
[----:B------:R-:W-:Y:S02]  /*00a0*/  SHF.R.S32.HI R7, RZ, 0x1f, R0 ;  /* 0x0000001fff077819 */ /* 0x000fe40000011400 */
[----:B------:R-:W-:Y:S02]  /*00b0*/  ISETP.GE.AND P2, PT, R0, 0x200, PT ;  /* 0x000002000000780c */ /* 0x000fe40003f46270 */
[----:B------:R-:W-:-:S04]  /*00c0*/  LEA.HI R7, R7, R0, RZ, 0x7 ;  /* 0x0000000007077211 */ /* 0x000fc800078f38ff */
[C---:B------:R-:W-:Y:S01]  /*00d0*/  LOP3.LUT R9, R7.reuse, 0xffffff80, RZ, 0xc0, !PT ;  /* 0xffffff8007097812 */ /* 0x040fe200078ec0ff */
[----:B------:R-:W-:-:S04]  /*00e0*/  IMAD.SHL.U32 R7, R7, 0x400, RZ ;  /* 0x0000040007077824 */ /* 0x000fc800078e00ff */
[----:B------:R-:W-:Y:S01]  /*00f0*/  IMAD.IADD R9, R0, 0x1, -R9 ;  /* 0x0000000100097824 */ /* 0x000fe200078e0a09 */
[----:B------:R-:W-:Y:S01]  /*0100*/  LOP3.LUT R6, R7, 0xfffe0000, RZ, 0xc0, !PT ;  /* 0xfffe000007067812 */ /* 0x000fe200078ec0ff */
[----:B----4-:R-:W-:Y:S02]  /*0110*/  IMAD.SHL.U32 R0, R11, 0x2, RZ ;  /* 0x000000020b007824 */ /* 0x010fe400078e00ff */
[C---:B--2---:R-:W-:Y:S01]  /*0120*/  IMAD.WIDE R20, R9.reuse, 0x4, R4 ;  /* 0x0000000409147825 */ /* 0x044fe200078e0204 */
[----:B------:R-:W-:Y:S02]  /*0130*/  CS2R R4, SRZ ;  /* 0x0000000000047805 */ /* 0x000fe4000001ff00 */
[C---:B------:R-:W-:Y:S01]  /*0140*/  ISETP.LT.AND P0, PT, R0.reuse, 0x400, !P2 ;  /* 0x000004000000780c */ /* 0x040fe20005701270 */
[----:B------:R-:W-:Y:S01]  /*0150*/  IMAD.IADD R6, R9, 0x1, R6 ;  /* 0x0000000109067824 */ /* 0x000fe200078e0206 */
[----:B------:R-:W-:Y:S01]  /*0160*/  CS2R R8, SRZ ;  /* 0x0000000000087805 */ /* 0x000fe2000001ff00 */
[----:B------:R-:W-:-:S02]  /*0170*/  VIADD R14, R0, 0x1 ;  /* 0x00000001000e7836 */ /* 0x000fc40000000000 */
[----:B------:R-:W-:Y:S01]  /*0180*/  IMAD R17, R11, 0x100, R6 ;  /* 0x000001000b117824 */ /* 0x000fe200078e0206 */
[----:B------:R-:W-:Y:S02]  /*0190*/  CS2R R6, SRZ ;  /* 0x0000000000067805 */ /* 0x000fe4000001ff00 */
[----:B------:R-:W-:Y:S02]  /*01a0*/  CS2R R10, SRZ ;  /* 0x00000000000a7805 */ /* 0x000fe4000001ff00 */
[----:B------:R-:W-:Y:S01]  /*01b0*/  ISETP.LT.AND P1, PT, R14, 0x400, !P2 ;  /* 0x000004000e00780c */ /* 0x000fe20005721270 */
[C---:B------:R-:W-:Y:S02]  /*01c0*/  VIADD R19, R17.reuse, 0x80 ;  /* 0x0000008011137836 */ /* 0x040fe40000000000 */
[--C-:B-----5:R-:W-:Y:S01]  /*01d0*/  IMAD.WIDE R16, R17, 0x4, R12.reuse ;  /* 0x0000000411107825 */ /* 0x120fe200078e020c */
[----:B------:R-:W-:Y:S01]  /*01e0*/  CS2R R14, SRZ ;  /* 0x00000000000e7805 */ /* 0x000fe2000001ff00 */
[----:B------:R-:W2:Y:S02]  /*01f0*/  @!P2 LDG.E.EL.128 R8, desc[UR6][R20.64] ;  /* 0x000000061408a981 */ /* 0x000ea4000c2e1d00 */
[----:B------:R-:W-:Y:S01]  /*0200*/  IMAD.WIDE R18, R19, 0x4, R12 ;  /* 0x0000000413127825 */ /* 0x000fe200078e020c */
[----:B------:R-:W-:Y:S01]  /*0210*/  CS2R R12, SRZ ;  /* 0x00000000000c7805 */ /* 0x000fe2000001ff00 */
[----:B------:R1:W2:Y:S05]  /*0220*/  @P0 LDG.E.EL.128 R4, desc[UR6][R16.64] ;  /* 0x0000000610040981 */ /* 0x0002aa000c2e1d00 */
[----:B------:R3:W4:Y:S01]  /*0230*/  @P1 LDG.E.EL.128 R12, desc[UR6][R18.64] ;  /* 0x00000006120c1981 */ /* 0x000722000c2e1d00 */
[----:B------:R-:W5:Y:S01]  /*0240*/  S2UR UR5, SR_CgaCtaId ;  /* 0x00000000000579c3 */ /* 0x000f620000008800 */
[----:B------:R-:W-:Y:S01]  /*0250*/  IMAD.SHL.U32 R22, R2, 0x8, RZ ;  /* 0x0000000802167824 */ /* 0x000fe200078e00ff */
[----:B------:R-:W-:-:S04]  /*0260*/  UMOV UR4, 0x400 ;  /* 0x0000040000047882 */ /* 0x000fc80000000000 */
[----:B------:R-:W-:Y:S01]  /*0270*/  LOP3.LUT R22, R22, 0x3f8, RZ, 0xc0, !PT ;  /* 0x000003f816167812 */ /* 0x000fe200078ec0ff */
[----:B-----5:R-:W-:-:S06]  /*0280*/  UPRMT UR4, UR5, 0x654, UR4 ;  /* 0x0000065405047896 */ /* 0x020fcc0008000004 */
[----:B-1----:R-:W-:-:S05]  /*0290*/  LEA R17, R22, UR4, 0x1 ;  /* 0x0000000416117c11 */ /* 0x002fca000f8e08ff */
[----:B------:R-:W-:Y:S02]  /*02a0*/  IMAD R17, R22, 0x4, R17 ;  /* 0x0000000416117824 */ /* 0x000fe400078e0211 */
[----:B------:R-:W-:-:S05]  /*02b0*/  IMAD.SHL.U32 R23, R2, 0x2, RZ ;  /* 0x0000000202177824 */ /* 0x000fca00078e00ff */
[----:B------:R-:W-:-:S04]  /*02c0*/  LOP3.LUT R23, R23, 0xfe, RZ, 0xc0, !PT ;  /* 0x000000fe17177812 */ /* 0x000fc800078ec0ff */
[----:B------:R-:W-:-:S05]  /*02d0*/  LEA R16, R23, UR4, 0x1 ;  /* 0x0000000417107c11 */ /* 0x000fca000f8e08ff */
[----:B------:R-:W-:Y:S01]  /*02e0*/  IMAD R16, R23, 0x4, R16 ;  /* 0x0000000417107824 */ /* 0x000fe200078e0210 */
[----:B------:R-:W-:Y:S02]  /*02f0*/  LOP3.LUT R3, R3, 0x7f, R2, 0xf8, !PT ;  /* 0x0000007f03037812 */ /* 0x000fe400078ef802 */
[C---:B--2---:R-:W-:Y:S01]  /*0300*/  FSETP.GEU.AND P4, PT, R11.reuse, -R7, PT ;  /* 0x800000070b00720b */ /* 0x044fe20003f8e000 */
[----:B------:R-:W-:Y:S01]  /*0310*/  FADD R7, R11, R7 ;  /* 0x000000070b077221 */ /* 0x000fe20000000000 */
[C---:B------:R-:W-:Y:S01]  /*0320*/  FSETP.GEU.AND P6, PT, R9.reuse, -R5, PT ;  /* 0x800000050900720b */ /* 0x040fe20003fce000 */
[----:B------:R-:W-:Y:S01]  /*0330*/  FADD R5, R9, R5 ;  /* 0x0000000509057221 */ /* 0x000fe20000000000 */
[C---:B------:R-:W-:Y:S01]  /*0340*/  FSETP.GEU.AND P5, PT, R10.reuse, -R6, PT ;  /* 0x800000060a00720b */ /* 0x040fe20003fae000 */
[----:B------:R-:W-:Y:S01]  /*0350*/  FADD R6, R10, R6 ;  /* 0x000000060a067221 */ /* 0x000fe20000000000 */
[C---:B------:R-:W-:Y:S01]  /*0360*/  FSETP.GEU.AND P0, PT, R8.reuse, -R4, PT ;  /* 0x800000040800720b */ /* 0x040fe20003f0e000 */
[----:B------:R-:W-:Y:S01]  /*0370*/  FADD R4, R8, R4 ;  /* 0x0000000408047221 */ /* 0x000fe20000000000 */
[----:B---3--:R-:W-:-:S02]  /*0380*/  FSEL R18, R7, RZ, P4 ;  /* 0x000000ff07127208 */ /* 0x008fc40002000000 */
[C---:B----4-:R-:W-:Y:S01]  /*0390*/  FSETP.GEU.AND P1, PT, R9.reuse, -R13, PT ;  /* 0x8000000d0900720b */ /* 0x050fe20003f2e000 */
[----:B------:R-:W-:Y:S01]  /*03a0*/  FADD R9, R9, R13 ;  /* 0x0000000d09097221 */ /* 0x000fe20000000000 */
[C---:B------:R-:W-:Y:S01]  /*03b0*/  FSETP.GEU.AND P2, PT, R10.reuse, -R14, PT ;  /* 0x8000000e0a00720b */ /* 0x040fe20003f4e000 */
[----:B------:R-:W-:Y:S01]  /*03c0*/  FADD R10, R10, R14 ;  /* 0x0000000e0a0a7221 */ /* 0x000fe20000000000 */
[C---:B------:R-:W-:Y:S01]  /*03d0*/  FSETP.GEU.AND P3, PT, R11.reuse, -R15, PT ;  /* 0x8000000f0b00720b */ /* 0x040fe20003f6e000 */
[----:B------:R-:W-:Y:S01]  /*03e0*/  FADD R11, R11, R15 ;  /* 0x0000000f0b0b7221 */ /* 0x000fe20000000000 */
[C---:B------:R-:W-:Y:S01]  /*03f0*/  FSETP.GEU.AND P4, PT, R8.reuse, -R12, PT ;  /* 0x8000000c0800720b */ /* 0x040fe20003f8e000 */
[----:B------:R-:W-:Y:S01]  /*0400*/  FADD R8, R8, R12 ;  /* 0x0000000c08087221 */ /* 0x000fe20000000000 */
[----:B------:R-:W-:Y:S02]  /*0410*/  FSEL R14, R5, RZ, P6 ;  /* 0x000000ff050e7208 */ /* 0x000fe40003000000 */
[----:B------:R-:W-:-:S02]  /*0420*/  FSEL R6, R6, RZ, P5 ;  /* 0x000000ff06067208 */ /* 0x000fc40002800000 */
[----:B------:R-:W-:Y:S02]  /*0430*/  FSEL R4, R4, RZ, P0 ;  /* 0x000000ff04047208 */ /* 0x000fe40000000000 */
[----:B------:R-:W-:Y:S02]  /*0440*/  FSEL R20, R9, RZ, P1 ;  /* 0x000000ff09147208 */ /* 0x000fe40000800000 */
[----:B------:R-:W-:Y:S02]  /*0450*/  FSEL R22, R10, RZ, P2 ;  /* 0x000000ff0a167208 */ /* 0x000fe40001000000 */
[----:B------:R-:W-:Y:S02]  /*0460*/  FSEL R12, R8, RZ, P4 ;  /* 0x000000ff080c7208 */ /* 0x000fe40002000000 */
[----:B------:R-:W-:Y:S01]  /*0470*/  FSEL R24, R11, RZ, P3 ;  /* 0x000000ff0b187208 */ /* 0x000fe20001800000 */
[----:B------:R-:W-:Y:S04]  /*0480*/  STS [R17+0xc], R14 ;  /* 0x00000c0e11007388 */ /* 0x000fe80000000800 */
[----:B------:R-:W-:Y:S04]  /*0490*/  STS [R17+0x18], R6 ;  /* 0x0000180611007388 */ /* 0x000fe80000000800 */
[----:B------:R-:W-:Y:S04]  /*04a0*/  STS [R17+0x24], R18 ;  /* 0x0000241211007388 */ /* 0x000fe80000000800 */
[----:B------:R1:W-:Y:S04]  /*04b0*/  STS [R17], R4 ;  /* 0x0000000411007388 */ /* 0x0003e80000000800 */
[----:B------:R-:W-:Y:S04]  /*04c0*/  STS [R17+0x10], R20 ;  /* 0x0000101411007388 */ /* 0x000fe80000000800 */
[----:B------:R-:W-:Y:S01]  /*04d0*/  STS [R17+0x1c], R22 ;  /* 0x00001c1611007388 */ /* 0x000fe20000000800 */
[----:B-1----:R-:W1:Y:S03]  /*04e0*/  LDC.64 R4, c[0x0][0x220] ;  /* 0x00008800ff047b82 */ /* 0x002e660000000a00 */
[----:B------:R-:W-:Y:S04]  /*04f0*/  STS [R17+0x4], R12 ;  /* 0x0000040c11007388 */ /* 0x000fe80000000800 */
[----:B------:R2:W-:Y:S01]  /*0500*/  STS [R17+0x28], R24 ;  /* 0x0000281811007388 */ /* 0x0005e20000000800 */
[----:B------:R-:W-:Y:S01]  /*0510*/  BAR.SYNC.DEFER_BLOCKING 0x0 ;  /* 0x0000000000007b1d */ /* 0x000fe20000010000 */
[----:B------:R-:W-:-:S05]  /*0520*/  ISETP.GE.AND P0, PT, R0, 0x400, PT ;  /* 0x000004000000780c */ /* 0x000fca0003f06270 */
[----:B------:R-:W-:Y:S04]  /*0530*/  LDS R6, [R16] ;  /* 0x0000000010067984 */ /* 0x000fe80000000800 */
[----:B------:R-:W3:Y:S04]  /*0540*/  LDS R7, [R16+0x4] ;  /* 0x0000040010077984 */ /* 0x000ee80000000800 */
[----:B------:R-:W-:Y:S04]  /*0550*/  LDS R8, [R16+0x600] ;  /* 0x0006000010087984 */ /* 0x000fe80000000800 */
[----:B------:R-:W4:Y:S04]  /*0560*/  LDS R9, [R16+0x604] ;  /* 0x0006040010097984 */ /* 0x000f280000000800 */
[----:B------:R-:W-:Y:S04]  /*0570*/  LDS R10, [R16+0xc00] ;  /* 0x000c0000100a7984 */ /* 0x000fe80000000800 */
[----:B------:R-:W5:Y:S01]  /*0580*/  LDS R11, [R16+0xc04] ;  /* 0x000c0400100b7984 */ /* 0x000f620000000800 */
[----:B------:R-:W-:-:S02]  /*0590*/  LOP3.LUT R13, R3, 0x80, RZ, 0xfc, !PT ;  /* 0x00000080030d7812 */ /* 0x000fc400078efcff */
[C---:B------:R-:W-:Y:S02]  /*05a0*/  LOP3.LUT R15, R3.reuse, 0x100, RZ, 0xfc, !PT ;  /* 0x00000100030f7812 */ /* 0x040fe400078efcff */
[C---:B--2---:R-:W-:Y:S02]  /*05b0*/  LOP3.LUT R17, R3.reuse, 0x180, RZ, 0xfc, !PT ;  /* 0x0000018003117812 */ /* 0x044fe400078efcff */
[----:B------:R-:W-:Y:S02]  /*05c0*/  ISETP.LT.AND P1, PT, R3, 0x200, !P0 ;  /* 0x000002000300780c */ /* 0x000fe40004721270 */
[----:B------:R-:W-:Y:S02]  /*05d0*/  ISETP.LT.AND P2, PT, R13, 0x200, !P0 ;  /* 0x000002000d00780c */ /* 0x000fe40004741270 */
[----:B------:R-:W-:Y:S01]  /*05e0*/  ISETP.LT.AND P3, PT, R15, 0x200, !P0 ;  /* 0x000002000f00780c */ /* 0x000fe20004761270 */
[--C-:B------:R-:W-:Y:S01]  /*05f0*/  IMAD R3, R3, 0x400, R0.reuse ;  /* 0x0000040003037824 */ /* 0x100fe200078e0200 */
[----:B------:R-:W-:Y:S01]  /*0600*/  ISETP.LT.AND P0, PT, R17, 0x200, !P0 ;  /* 0x000002001100780c */ /* 0x000fe20004701270 */
[----:B------:R-:W-:-:S02]  /*0610*/  IMAD R13, R13, 0x400, R0 ;  /* 0x000004000d0d7824 */ /* 0x000fc400078e0200 */
[----:B------:R-:W-:Y:S02]  /*0620*/  IMAD R15, R15, 0x400, R0 ;  /* 0x000004000f0f7824 */ /* 0x000fe400078e0200 */
[----:B-1----:R-:W-:-:S04]  /*0630*/  IMAD.WIDE R2, R3, 0x4, R4 ;  /* 0x0000000403027825 */ /* 0x002fc800078e0204 */
[----:B------:R-:W-:-:S04]  /*0640*/  IMAD.WIDE R12, R13, 0x4, R4 ;  /* 0x000000040d0c7825 */ /* 0x000fc800078e0204 */
[----:B------:R-:W-:Y:S01]  /*0650*/  IMAD.WIDE R14, R15, 0x4, R4 ;  /* 0x000000040f0e7825 */ /* 0x000fe200078e0204 */
[----:B---3--:R1:W-:Y:S04]  /*0660*/  @P1 STG.E.64 desc[UR6][R2.64], R6 ;  /* 0x0000000602001986 */ /* 0x0083e8000c101b06 */
[----:B----4-:R1:W-:Y:S04]  /*0670*/  @P2 STG.E.64 desc[UR6][R12.64], R8 ;  /* 0x000000080c002986 */ /* 0x0103e8000c101b06 */
[----:B-----5:R1:W-:Y:S01]  /*0680*/  @P3 STG.E.64 desc[UR6][R14.64], R10 ;  /* 0x0000000a0e003986 */ /* 0x0203e2000c101b06 */
[----:B------:R-:W-:Y:S05]  /*0690*/  @!P0 EXIT ;  /* 0x000000000000894d */ /* 0x000fea0003800000 */
[----:B-1----:R-:W-:Y:S01]  /*06a0*/  LDS R2, [R16+0x1200] ;  /* 0x0012000010027984 */ /* 0x002fe20000000800 */
[----:B------:R-:W-:-:S03]  /*06b0*/  IMAD R17, R17, 0x400, R0 ;  /* 0x0000040011117824 */ /* 0x000fc600078e0200 */
[----:B------:R-:W0:Y:S01]  /*06c0*/  LDS R3, [R16+0x1204] ;  /* 0x0012040010037984 */ /* 0x000e220000000800 */
[----:B------:R-:W-:-:S05]  /*06d0*/  IMAD.WIDE R4, R17, 0x4, R4 ;  /* 0x0000000411047825 */ /* 0x000fca00078e0204 */
[----:B0-----:R-:W-:Y:S01]  /*06e0*/  STG.E.64 desc[UR6][R4.64], R2 ;  /* 0x0000000204007986 */ /* 0x001fe2000c101b06 */
[----:B------:R-:W-:Y:S05]  /*06f0*/  EXIT ;  /* 0x000000000000794d */ /* 0x000fea0003800000 */
.L_x_0:
[----:B------:R-:W-:-:S00]  /*0700*/  BRA `(.L_x_0) ;  /* 0xfffffffc00fc7947 */ /* 0x000fc0000383ffff */
[----:B------:R-:W-:-:S00]  /*0710*/  NOP ;  /* 0x0000000000007918 */ /* 0x000fc00000000000 */
        /* <DEDUP_REMOVED lines=14> */
.L_x_1:


//--------------------- .nv.shared.triton_poi_fused_convolution_relu_9 --------------------------
	.section	.nv.shared.triton_poi_fused_convolution_relu_9,"aw",@nobits
	.sectionflags	@""
	.align	16
	.zero		1024


//--------------------- .nv.constant0.triton_poi_fused_convolution_relu_9 --------------------------
	.section	.nv.constant0.triton_poi_fused_convolution_relu_9,"a",@progbits
	.sectionflags	@""
	.align	4
.nv.constant0.triton_poi_fused_convolution_relu_9:
	.zero		560
